//
// Generated by NVIDIA NVVM Compiler
//
// Compiler Build ID: CL-36424714
// Cuda compilation tools, release 13.0, V13.0.88
// Based on NVVM 20.0.0
//

.version 9.0
.target sm_100
.address_size 64

	// .globl	_Z17vector_add_gpu_1dPfS_S_i

.visible .entry _Z17vector_add_gpu_1dPfS_S_i(
	.param .u64 .ptr .align 1 _Z17vector_add_gpu_1dPfS_S_i_param_0,
	.param .u64 .ptr .align 1 _Z17vector_add_gpu_1dPfS_S_i_param_1,
	.param .u64 .ptr .align 1 _Z17vector_add_gpu_1dPfS_S_i_param_2,
	.param .u32 _Z17vector_add_gpu_1dPfS_S_i_param_3
)
{
	.reg .pred 	%p<2>;
	.reg .b32 	%r<6>;
	.reg .b32 	%f<4>;
	.reg .b64 	%rd<11>;

	ld.param.u64 	%rd1, [_Z17vector_add_gpu_1dPfS_S_i_param_0];
	ld.param.u64 	%rd2, [_Z17vector_add_gpu_1dPfS_S_i_param_1];
	ld.param.u64 	%rd3, [_Z17vector_add_gpu_1dPfS_S_i_param_2];
	ld.param.u32 	%r2, [_Z17vector_add_gpu_1dPfS_S_i_param_3];
	mov.u32 	%r3, %tid.x;
	mov.u32 	%r4, %ctaid.x;
	mov.u32 	%r5, %ntid.x;
	mad.lo.s32 	%r1, %r4, %r5, %r3;
	setp.ge.s32 	%p1, %r1, %r2;
	@%p1 bra 	$L__BB0_2;
	cvta.to.global.u64 	%rd4, %rd1;
	cvta.to.global.u64 	%rd5, %rd2;
	cvta.to.global.u64 	%rd6, %rd3;
	mul.wide.s32 	%rd7, %r1, 4;
	add.s64 	%rd8, %rd4, %rd7;
	ld.global.f32 	%f1, [%rd8];
	add.s64 	%rd9, %rd5, %rd7;
	ld.global.f32 	%f2, [%rd9];
	add.f32 	%f3, %f1, %f2;
	add.s64 	%rd10, %rd6, %rd7;
	st.global.f32 	[%rd10], %f3;
$L__BB0_2:
	ret;

}
	// .globl	_Z17vector_add_gpu_3dPfS_S_iii
.visible .entry _Z17vector_add_gpu_3dPfS_S_iii(
	.param .u64 .ptr .align 1 _Z17vector_add_gpu_3dPfS_S_iii_param_0,
	.param .u64 .ptr .align 1 _Z17vector_add_gpu_3dPfS_S_iii_param_1,
	.param .u64 .ptr .align 1 _Z17vector_add_gpu_3dPfS_S_iii_param_2,
	.param .u32 _Z17vector_add_gpu_3dPfS_S_iii_param_3,
	.param .u32 _Z17vector_add_gpu_3dPfS_S_iii_param_4,
	.param .u32 _Z17vector_add_gpu_3dPfS_S_iii_param_5
)
{
	.reg .pred 	%p<7>;
	.reg .b32 	%r<23>;
	.reg .b32 	%f<4>;
	.reg .b64 	%rd<11>;

	ld.param.u64 	%rd1, [_Z17vector_add_gpu_3dPfS_S_iii_param_0];
	ld.param.u64 	%rd2, [_Z17vector_add_gpu_3dPfS_S_iii_param_1];
	ld.param.u64 	%rd3, [_Z17vector_add_gpu_3dPfS_S_iii_param_2];
	ld.param.u32 	%r5, [_Z17vector_add_gpu_3dPfS_S_iii_param_3];
	ld.param.u32 	%r8, [_Z17vector_add_gpu_3dPfS_S_iii_param_4];
	ld.param.u32 	%r7, [_Z17vector_add_gpu_3dPfS_S_iii_param_5];
	mov.u32 	%r9, %tid.x;
	mov.u32 	%r10, %ctaid.x;
	mov.u32 	%r11, %ntid.x;
	mad.lo.s32 	%r1, %r10, %r11, %r9;
	mov.u32 	%r12, %tid.y;
	mov.u32 	%r13, %ctaid.y;
	mov.u32 	%r14, %ntid.y;
	mad.lo.s32 	%r15, %r13, %r14, %r12;
	mov.u32 	%r16, %tid.z;
	mov.u32 	%r17, %ctaid.z;
	mov.u32 	%r18, %ntid.z;
	mad.lo.s32 	%r3, %r17, %r18, %r16;
	setp.ge.s32 	%p1, %r1, %r5;
	setp.ge.s32 	%p2, %r15, %r8;
	or.pred  	%p3, %p1, %p2;
	setp.ge.s32 	%p4, %r3, %r7;
	or.pred  	%p5, %p3, %p4;
	@%p5 bra 	$L__BB1_3;
	mad.lo.s32 	%r19, %r8, %r3, %r15;
	mad.lo.s32 	%r4, %r19, %r5, %r1;
	mul.lo.s32 	%r20, %r8, %r5;
	mul.lo.s32 	%r21, %r20, %r7;
	shl.b32 	%r22, %r4, %r21;
	setp.eq.s32 	%p6, %r22, 0;
	@%p6 bra 	$L__BB1_3;
	cvta.to.global.u64 	%rd4, %rd1;
	mul.wide.s32 	%rd5, %r4, 4;
	add.s64 	%rd6, %rd4, %rd5;
	ld.global.f32 	%f1, [%rd6];
	cvta.to.global.u64 	%rd7, %rd2;
	add.s64 	%rd8, %rd7, %rd5;
	ld.global.f32 	%f2, [%rd8];
	add.f32 	%f3, %f1, %f2;
	cvta.to.global.u64 	%rd9, %rd3;
	add.s64 	%rd10, %rd9, %rd5;
	st.global.f32 	[%rd10], %f3;
$L__BB1_3:
	ret;

}


// ===== COMPILED SASS (sm_100) =====

	.target	sm_100

	.elftype	@"ET_EXEC"


//--------------------- .note.nv.tkinfo           --------------------------
	.section	.note.nv.tkinfo,"",@"SHT_NOTE"
	.sectionflags	@"SHF_NOTE_NV_TKINFO"
	.tkinfo
        /*0018*/ 	.word	0x00000002
        /*0030*/ 	.string	""
        /*0030*/ 	.string	"ptxas"
        /*0030*/ 	.string	"Cuda compilation tools, release 13.0, V13.0.88"
        /*0030*/ 	.string	"Build cuda_13.0.r13.0/compiler.36424714_0"
        /*0030*/ 	.string	"-arch sm_100 -m 64 "



//--------------------- .note.nv.cuinfo           --------------------------
	.section	.note.nv.cuinfo,"",@"SHT_NOTE"
	.sectionflags	@"SHF_NOTE_NV_CUINFO"
        /*0018*/ 	.short	0x0002
        /*001a*/ 	.short	0x0064
        /*001c*/ 	.short	0x0082
	.zero		2


//--------------------- .nv.info                  --------------------------
	.section	.nv.info,"",@"SHT_CUDA_INFO"
	.align	4


	//----- nvinfo : EIATTR_REGCOUNT
	.align		4
        /*0000*/ 	.byte	0x04, 0x2f
        /*0002*/ 	.short	(.L_1 - .L_0)
	.align		4
.L_0:
        /*0004*/ 	.word	index@(_Z17vector_add_gpu_1dPfS_S_i)
        /*0008*/ 	.word	0x0000000c


	//----- nvinfo : EIATTR_FRAME_SIZE
	.align		4
.L_1:
        /*000c*/ 	.byte	0x04, 0x11
        /*000e*/ 	.short	(.L_3 - .L_2)
	.align		4
.L_2:
        /*0010*/ 	.word	index@(_Z17vector_add_gpu_1dPfS_S_i)
        /*0014*/ 	.word	0x00000000


	//----- nvinfo : EIATTR_REGCOUNT
	.align		4
.L_3:
        /*0018*/ 	.byte	0x04, 0x2f
        /*001a*/ 	.short	(.L_5 - .L_4)
	.align		4
.L_4:
        /*001c*/ 	.word	index@(_Z17vector_add_gpu_3dPfS_S_iii)
        /*0020*/ 	.word	0x0000000c


	//----- nvinfo : EIATTR_FRAME_SIZE
	.align		4
.L_5:
        /*0024*/ 	.byte	0x04, 0x11
        /*0026*/ 	.short	(.L_7 - .L_6)
	.align		4
.L_6:
        /*0028*/ 	.word	index@(_Z17vector_add_gpu_3dPfS_S_iii)
        /*002c*/ 	.word	0x00000000


	//----- nvinfo : EIATTR_MIN_STACK_SIZE
	.align		4
.L_7:
        /*0030*/ 	.byte	0x04, 0x12
        /*0032*/ 	.short	(.L_9 - .L_8)
	.align		4
.L_8:
        /*0034*/ 	.word	index@(_Z17vector_add_gpu_3dPfS_S_iii)
        /*0038*/ 	.word	0x00000000


	//----- nvinfo : EIATTR_MIN_STACK_SIZE
	.align		4
.L_9:
        /*003c*/ 	.byte	0x04, 0x12
        /*003e*/ 	.short	(.L_11 - .L_10)
	.align		4
.L_10:
        /*0040*/ 	.word	index@(_Z17vector_add_gpu_1dPfS_S_i)
        /*0044*/ 	.word	0x00000000
.L_11:


//--------------------- .nv.compat                --------------------------
	.section	.nv.compat,"",@"SHT_CUDA_COMPAT_INFO"
	.align	4
        /*0000*/ 	.byte	0x02, 0x09, 0x00, 0x00, 0x02, 0x02, 0x01, 0x00, 0x02, 0x05, 0x05, 0x00, 0x03, 0x07, 0x01, 0x01
        /*0010*/ 	.byte	0x02, 0x03, 0x00, 0x00, 0x02, 0x06, 0x01, 0x00, 0x04, 0x0b, 0x08, 0x00, 0x09, 0x00, 0x00, 0x00
        /*0020*/ 	.byte	0x00, 0x00, 0x00, 0x00


//--------------------- .nv.info._Z17vector_add_gpu_3dPfS_S_iii --------------------------
	.section	.nv.info._Z17vector_add_gpu_3dPfS_S_iii,"",@"SHT_CUDA_INFO"
	.sectionflags	@""
	.align	4


	//----- nvinfo : EIATTR_CUDA_API_VERSION
	.align		4
        /*0000*/ 	.byte	0x04, 0x37
        /*0002*/ 	.short	(.L_13 - .L_12)
.L_12:
        /*0004*/ 	.word	0x00000082


	//----- nvinfo : EIATTR_KPARAM_INFO
	.align		4
.L_13:
        /*0008*/ 	.byte	0x04, 0x17
        /*000a*/ 	.short	(.L_15 - .L_14)
.L_14:
        /*000c*/ 	.word	0x00000000
        /*0010*/ 	.short	0x0005
        /*0012*/ 	.short	0x0020
        /*0014*/ 	.byte	0x00, 0xf0, 0x11, 0x00


	//----- nvinfo : EIATTR_KPARAM_INFO
	.align		4
.L_15:
        /*0018*/ 	.byte	0x04, 0x17
        /*001a*/ 	.short	(.L_17 - .L_16)
.L_16:
        /*001c*/ 	.word	0x00000000
        /*0020*/ 	.short	0x0004
        /*0022*/ 	.short	0x001c
        /*0024*/ 	.byte	0x00, 0xf0, 0x11, 0x00


	//----- nvinfo : EIATTR_KPARAM_INFO
	.align		4
.L_17:
        /*0028*/ 	.byte	0x04, 0x17
        /*002a*/ 	.short	(.L_19 - .L_18)
.L_18:
        /*002c*/ 	.word	0x00000000
        /*0030*/ 	.short	0x0003
        /*0032*/ 	.short	0x0018
        /*0034*/ 	.byte	0x00, 0xf0, 0x11, 0x00


	//----- nvinfo : EIATTR_KPARAM_INFO
	.align		4
.L_19:
        /*0038*/ 	.byte	0x04, 0x17
        /*003a*/ 	.short	(.L_21 - .L_20)
.L_20:
        /*003c*/ 	.word	0x00000000
        /*0040*/ 	.short	0x0002
        /*0042*/ 	.short	0x0010
        /*0044*/ 	.byte	0x00, 0xf5, 0x21, 0x00


	//----- nvinfo : EIATTR_KPARAM_INFO
	.align		4
.L_21:
        /*0048*/ 	.byte	0x04, 0x17
        /*004a*/ 	.short	(.L_23 - .L_22)
.L_22:
        /*004c*/ 	.word	0x00000000
        /*0050*/ 	.short	0x0001
        /*0052*/ 	.short	0x0008
        /*0054*/ 	.byte	0x00, 0xf5, 0x21, 0x00


	//----- nvinfo : EIATTR_KPARAM_INFO
	.align		4
.L_23:
        /*0058*/ 	.byte	0x04, 0x17
        /*005a*/ 	.short	(.L_25 - .L_24)
.L_24:
        /*005c*/ 	.word	0x00000000
        /*0060*/ 	.short	0x0000
        /*0062*/ 	.short	0x0000
        /*0064*/ 	.byte	0x00, 0xf5, 0x21, 0x00


	//----- nvinfo : EIATTR_SPARSE_MMA_MASK
	.align		4
.L_25:
        /*0068*/ 	.byte	0x03, 0x50
        /*006a*/ 	.short	0x0000


	//----- nvinfo : EIATTR_MAXREG_COUNT
	.align		4
        /*006c*/ 	.byte	0x03, 0x1b
        /*006e*/ 	.short	0x00ff


	//----- nvinfo : EIATTR_MERCURY_ISA_VERSION
	.align		4
        /*0070*/ 	.byte	0x03, 0x5f
        /*0072*/ 	.short	0x0101


	//----- nvinfo : EIATTR_VRC_CTA_INIT_COUNT
	.align		4
        /*0074*/ 	.byte	0x02, 0x4a
	.zero		1
	.zero		1


	//----- nvinfo : EIATTR_EXIT_INSTR_OFFSETS
	.align		4
        /*0078*/ 	.byte	0x04, 0x1c
        /*007a*/ 	.short	(.L_27 - .L_26)


	//   ....[0]....
.L_26:
        /*007c*/ 	.word	0x00000120


	//   ....[1]....
        /*0080*/ 	.word	0x00000190


	//   ....[2]....
        /*0084*/ 	.word	0x00000250


	//----- nvinfo : EIATTR_CBANK_PARAM_SIZE
	.align		4
.L_27:
        /*0088*/ 	.byte	0x03, 0x19
        /*008a*/ 	.short	0x0024


	//----- nvinfo : EIATTR_PARAM_CBANK
	.align		4
        /*008c*/ 	.byte	0x04, 0x0a
        /*008e*/ 	.short	(.L_29 - .L_28)
	.align		4
.L_28:
        /*0090*/ 	.word	index@(.nv.constant0._Z17vector_add_gpu_3dPfS_S_iii)
        /*0094*/ 	.short	0x0380
        /*0096*/ 	.short	0x0024


	//----- nvinfo : EIATTR_SW_WAR
	.align		4
.L_29:
        /*0098*/ 	.byte	0x04, 0x36
        /*009a*/ 	.short	(.L_31 - .L_30)
.L_30:
        /*009c*/ 	.word	0x00000008
.L_31:


//--------------------- .nv.info._Z17vector_add_gpu_1dPfS_S_i --------------------------
	.section	.nv.info._Z17vector_add_gpu_1dPfS_S_i,"",@"SHT_CUDA_INFO"
	.sectionflags	@""
	.align	4


	//----- nvinfo : EIATTR_CUDA_API_VERSION
	.align		4
        /*0000*/ 	.byte	0x04, 0x37
        /*0002*/ 	.short	(.L_33 - .L_32)
.L_32:
        /*0004*/ 	.word	0x00000082


	//----- nvinfo : EIATTR_KPARAM_INFO
	.align		4
.L_33:
        /*0008*/ 	.byte	0x04, 0x17
        /*000a*/ 	.short	(.L_35 - .L_34)
.L_34:
        /*000c*/ 	.word	0x00000000
        /*0010*/ 	.short	0x0003
        /*0012*/ 	.short	0x0018
        /*0014*/ 	.byte	0x00, 0xf0, 0x11, 0x00


	//----- nvinfo : EIATTR_KPARAM_INFO
	.align		4
.L_35:
        /*0018*/ 	.byte	0x04, 0x17
        /*001a*/ 	.short	(.L_37 - .L_36)
.L_36:
        /*001c*/ 	.word	0x00000000
        /*0020*/ 	.short	0x0002
        /*0022*/ 	.short	0x0010
        /*0024*/ 	.byte	0x00, 0xf5, 0x21, 0x00


	//----- nvinfo : EIATTR_KPARAM_INFO
	.align		4
.L_37:
        /*0028*/ 	.byte	0x04, 0x17
        /*002a*/ 	.short	(.L_39 - .L_38)
.L_38:
        /*002c*/ 	.word	0x00000000
        /*0030*/ 	.short	0x0001
        /*0032*/ 	.short	0x0008
        /*0034*/ 	.byte	0x00, 0xf5, 0x21, 0x00


	//----- nvinfo : EIATTR_KPARAM_INFO
	.align		4
.L_39:
        /*0038*/ 	.byte	0x04, 0x17
        /*003a*/ 	.short	(.L_41 - .L_40)
.L_40:
        /*003c*/ 	.word	0x00000000
        /*0040*/ 	.short	0x0000
        /*0042*/ 	.short	0x0000
        /*0044*/ 	.byte	0x00, 0xf5, 0x21, 0x00


	//----- nvinfo : EIATTR_SPARSE_MMA_MASK
	.align		4
.L_41:
        /*0048*/ 	.byte	0x03, 0x50
        /*004a*/ 	.short	0x0000


	//----- nvinfo : EIATTR_MAXREG_COUNT
	.align		4
        /*004c*/ 	.byte	0x03, 0x1b
        /*004e*/ 	.short	0x00ff


	//----- nvinfo : EIATTR_MERCURY_ISA_VERSION
	.align		4
        /*0050*/ 	.byte	0x03, 0x5f
        /*0052*/ 	.short	0x0101


	//----- nvinfo : EIATTR_VRC_CTA_INIT_COUNT
	.align		4
        /*0054*/ 	.byte	0x02, 0x4a
	.zero		1
	.zero		1


	//----- nvinfo : EIATTR_EXIT_INSTR_OFFSETS
	.align		4
        /*0058*/ 	.byte	0x04, 0x1c
        /*005a*/ 	.short	(.L_43 - .L_42)


	//   ....[0]....
.L_42:
        /*005c*/ 	.word	0x00000070


	//   ....[1]....
        /*0060*/ 	.word	0x00000130


	//----- nvinfo : EIATTR_CBANK_PARAM_SIZE
	.align		4
.L_43:
        /*0064*/ 	.byte	0x03, 0x19
        /*0066*/ 	.short	0x001c


	//----- nvinfo : EIATTR_PARAM_CBANK
	.align		4
        /*0068*/ 	.byte	0x04, 0x0a
        /*006a*/ 	.short	(.L_45 - .L_44)
	.align		4
.L_44:
        /*006c*/ 	.word	index@(.nv.constant0._Z17vector_add_gpu_1dPfS_S_i)
        /*0070*/ 	.short	0x0380
        /*0072*/ 	.short	0x001c


	//----- nvinfo : EIATTR_SW_WAR
	.align		4
.L_45:
        /*0074*/ 	.byte	0x04, 0x36
        /*0076*/ 	.short	(.L_47 - .L_46)
.L_46:
        /*0078*/ 	.word	0x00000008
.L_47:


//--------------------- .nv.callgraph             --------------------------
	.section	.nv.callgraph,"",@"SHT_CUDA_CALLGRAPH"
	.align	4
	.sectionentsize	8
	.align		4
        /*0000*/ 	.word	0x00000000
	.align		4
        /*0004*/ 	.word	0xffffffff
	.align		4
        /*0008*/ 	.word	0x00000000
	.align		4
        /*000c*/ 	.word	0xfffffffe
	.align		4
        /*0010*/ 	.word	0x00000000
	.align		4
        /*0014*/ 	.word	0xfffffffd
	.align		4
        /*0018*/ 	.word	0x00000000
	.align		4
        /*001c*/ 	.word	0xfffffffc


//--------------------- .text._Z17vector_add_gpu_3dPfS_S_iii --------------------------
	.section	.text._Z17vector_add_gpu_3dPfS_S_iii,"ax",@progbits
	.align	128
        .global         _Z17vector_add_gpu_3dPfS_S_iii
        .type           _Z17vector_add_gpu_3dPfS_S_iii,@function
        .size           _Z17vector_add_gpu_3dPfS_S_iii,(.L_x_2 - _Z17vector_add_gpu_3dPfS_S_iii)
        .other          _Z17vector_add_gpu_3dPfS_S_iii,@"STO_CUDA_ENTRY STV_DEFAULT"
_Z17vector_add_gpu_3dPfS_S_iii:
.text._Z17vector_add_gpu_3dPfS_S_iii:
[----:B------:R-:W-:Y:S01]  /*0000*/  LDC R1, c[0x0][0x37c] ;  /* 0x0000df00ff017b82 */ /* 0x000fe20000000800 */
[----:B------:R-:W0:Y:S07]  /*0010*/  S2R R2, SR_TID.Y ;  /* 0x0000000000027919 */ /* 0x000e2e0000002200 */
[----:B------:R-:W1:Y:S01]  /*0020*/  LDC R3, c[0x0][0x360] ;  /* 0x0000d800ff037b82 */ /* 0x000e620000000800 */
[----:B------:R-:W2:Y:S01]  /*0030*/  LDCU.64 UR8, c[0x0][0x398] ;  /* 0x00007300ff0877ac */ /* 0x000ea20008000a00 */
[----:B------:R-:W1:Y:S01]  /*0040*/  S2R R0, SR_TID.X ;  /* 0x0000000000007919 */ /* 0x000e620000002100 */
[----:B------:R-:W3:Y:S01]  /*0050*/  LDCU UR7, c[0x0][0x3a0] ;  /* 0x00007400ff0777ac */ /* 0x000ee20008000800 */
[----:B------:R-:W4:Y:S04]  /*0060*/  S2R R4, SR_TID.Z ;  /* 0x0000000000047919 */ /* 0x000f280000002300 */
[----:B------:R-:W0:Y:S08]  /*0070*/  S2UR UR5, SR_CTAID.Y ;  /* 0x00000000000579c3 */ /* 0x000e300000002600 */
[----:B------:R-:W0:Y:S08]  /*0080*/  LDC R5, c[0x0][0x364] ;  /* 0x0000d900ff057b82 */ /* 0x000e300000000800 */
[----:B------:R-:W1:Y:S08]  /*0090*/  S2UR UR4, SR_CTAID.X ;  /* 0x00000000000479c3 */ /* 0x000e700000002500 */
[----:B------:R-:W4:Y:S08]  /*00a0*/  S2UR UR6, SR_CTAID.Z ;  /* 0x00000000000679c3 */ /* 0x000f300000002700 */
[----:B------:R-:W4:Y:S01]  /*00b0*/  LDC R7, c[0x0][0x368] ;  /* 0x0000da00ff077b82 */ /* 0x000f220000000800 */
[----:B0-----:R-:W-:-:S05]  /*00c0*/  IMAD R2, R5, UR5, R2 ;  /* 0x0000000505027c24 */ /* 0x001fca000f8e0202 */
[----:B--2---:R-:W-:Y:S01]  /*00d0*/  ISETP.GE.AND P0, PT, R2, UR9, PT ;  /* 0x0000000902007c0c */ /* 0x004fe2000bf06270 */
[----:B-1----:R-:W-:-:S05]  /*00e0*/  IMAD R0, R3, UR4, R0 ;  /* 0x0000000403007c24 */ /* 0x002fca000f8e0200 */
[----:B------:R-:W-:Y:S01]  /*00f0*/  ISETP.GE.OR P0, PT, R0, UR8, P0 ;  /* 0x0000000800007c0c */ /* 0x000fe20008706670 */
[----:B----4-:R-:W-:-:S05]  /*0100*/  IMAD R3, R7, UR6, R4 ;  /* 0x0000000607037c24 */ /* 0x010fca000f8e0204 */
[----:B---3--:R-:W-:-:S13]  /*0110*/  ISETP.GE.OR P0, PT, R3, UR7, P0 ;  /* 0x0000000703007c0c */ /* 0x008fda0008706670 */
[----:B------:R-:W-:Y:S05]  /*0120*/  @P0 EXIT ;  /* 0x000000000000094d */ /* 0x000fea0003800000 */
[----:B------:R-:W-:Y:S02]  /*0130*/  UIMAD UR4, UR9, UR8, URZ ;  /* 0x00000008090472a4 */ /* 0x000fe4000f8e02ff */
[----:B------:R-:W-:Y:S02]  /*0140*/  IMAD R3, R3, UR9, R2 ;  /* 0x0000000903037c24 */ /* 0x000fe4000f8e0202 */
[----:B------:R-:W-:Y:S02]  /*0150*/  UIMAD UR4, UR4, UR7, URZ ;  /* 0x00000007040472a4 */ /* 0x000fe4000f8e02ff */
[----:B------:R-:W-:-:S05]  /*0160*/  IMAD R9, R3, UR8, R0 ;  /* 0x0000000803097c24 */ /* 0x000fca000f8e0200 */
[----:B------:R-:W-:-:S04]  /*0170*/  SHF.L.U32 R0, R9, UR4, RZ ;  /* 0x0000000409007c19 */ /* 0x000fc800080006ff */
[----:B------:R-:W-:-:S13]  /*0180*/  ISETP.NE.AND P0, PT, R0, RZ, PT ;  /* 0x000000ff0000720c */ /* 0x000fda0003f05270 */
[----:B------:R-:W-:Y:S05]  /*0190*/  @!P0 EXIT ;  /* 0x000000000000894d */ /* 0x000fea0003800000 */
[----:B------:R-:W0:Y:S01]  /*01a0*/  LDC.64 R2, c[0x0][0x380] ;  /* 0x0000e000ff027b82 */ /* 0x000e220000000a00 */
[----:B------:R-:W1:Y:S07]  /*01b0*/  LDCU.64 UR4, c[0x0][0x358] ;  /* 0x00006b00ff0477ac */ /* 0x000e6e0008000a00 */
[----:B------:R-:W2:Y:S08]  /*01c0*/  LDC.64 R4, c[0x0][0x388] ;  /* 0x0000e200ff047b82 */ /* 0x000eb00000000a00 */
[----:B------:R-:W3:Y:S01]  /*01d0*/  LDC.64 R6, c[0x0][0x390] ;  /* 0x0000e400ff067b82 */ /* 0x000ee20000000a00 */
[----:B0-----:R-:W-:-:S06]  /*01e0*/  IMAD.WIDE R2, R9, 0x4, R2 ;  /* 0x0000000409027825 */ /* 0x001fcc00078e0202 */
[----:B-1----:R-:W4:Y:S01]  /*01f0*/  LDG.E R2, desc[UR4][R2.64] ;  /* 0x0000000402027981 */ /* 0x002f22000c1e1900 */
[----:B--2---:R-:W-:-:S06]  /*0200*/  IMAD.WIDE R4, R9, 0x4, R4 ;  /* 0x0000000409047825 */ /* 0x004fcc00078e0204 */
[----:B------:R-:W4:Y:S01]  /*0210*/  LDG.E R5, desc[UR4][R4.64] ;  /* 0x0000000404057981 */ /* 0x000f22000c1e1900 */
[----:B---3--:R-:W-:-:S04]  /*0220*/  IMAD.WIDE R6, R9, 0x4, R6 ;  /* 0x0000000409067825 */ /* 0x008fc800078e0206 */
[----:B----4-:R-:W-:-:S05]  /*0230*/  FADD R9, R2, R5 ;  /* 0x0000000502097221 */ /* 0x010fca0000000000 */
[----:B------:R-:W-:Y:S01]  /*0240*/  STG.E desc[UR4][R6.64], R9 ;  /* 0x0000000906007986 */ /* 0x000fe2000c101904 */
[----:B------:R-:W-:Y:S05]  /*0250*/  EXIT ;  /* 0x000000000000794d */ /* 0x000fea0003800000 */
.L_x_0:
[----:B------:R-:W-:-:S00]  /*0260*/  BRA `(.L_x_0) ;  /* 0xfffffffc00fc7947 */ /* 0x000fc0000383ffff */
[----:B------:R-:W-:-:S00]  /*0270*/  NOP ;  /* 0x0000000000007918 */ /* 0x000fc00000000000 */
        /* <DEDUP_REMOVED lines=8> */
.L_x_2:


//--------------------- .text._Z17vector_add_gpu_1dPfS_S_i --------------------------
	.section	.text._Z17vector_add_gpu_1dPfS_S_i,"ax",@progbits
	.align	128
        .global         _Z17vector_add_gpu_1dPfS_S_i
        .type           _Z17vector_add_gpu_1dPfS_S_i,@function
        .size           _Z17vector_add_gpu_1dPfS_S_i,(.L_x_3 - _Z17vector_add_gpu_1dPfS_S_i)
        .other          _Z17vector_add_gpu_1dPfS_S_i,@"STO_CUDA_ENTRY STV_DEFAULT"
_Z17vector_add_gpu_1dPfS_S_i:
.text._Z17vector_add_gpu_1dPfS_S_i:
[----:B------:R-:W-:Y:S01]  /*0000*/  LDC R1, c[0x0][0x37c] ;  /* 0x0000df00ff017b82 */ /* 0x000fe20000000800 */
[----:B------:R-:W0:Y:S07]  /*0010*/  S2R R9, SR_TID.X ;  /* 0x0000000000097919 */ /* 0x000e2e0000002100 */
[----:B------:R-:W0:Y:S01]  /*0020*/  S2UR UR4, SR_CTAID.X ;  /* 0x00000000000479c3 */ /* 0x000e220000002500 */
[----:B------:R-:W1:Y:S07]  /*0030*/  LDCU UR5, c[0x0][0x398] ;  /* 0x00007300ff0577ac */ /* 0x000e6e0008000800 */
[----:B------:R-:W0:Y:S02]  /*0040*/  LDC R0, c[0x0][0x360] ;  /* 0x0000d800ff007b82 */ /* 0x000e240000000800 */
[----:B0-----:R-:W-:-:S05]  /*0050*/  IMAD R9, R0, UR4, R9 ;  /* 0x0000000400097c24 */ /* 0x001fca000f8e0209 */
[----:B-1----:R-:W-:-:S13]  /*0060*/  ISETP.GE.AND P0, PT, R9, UR5, PT ;  /* 0x0000000509007c0c */ /* 0x002fda000bf06270 */
[----:B------:R-:W-:Y:S05]  /*0070*/  @P0 EXIT ;  /* 0x000000000000094d */ /* 0x000fea0003800000 */
        /* <DEDUP_REMOVED lines=12> */
.L_x_1:
        /* <DEDUP_REMOVED lines=12> */
.L_x_3:


//--------------------- .nv.shared.reserved.0     --------------------------
	.section	.nv.shared.reserved.0,"aw",@nobits
	.weak		__nv_reservedSMEM_offset_0_alias
	.size		__nv_reservedSMEM_offset_0_alias, 0, 64
	.other		__nv_reservedSMEM_offset_0_alias,@"STO_CUDA_RESERVED_SHARED STV_DEFAULT"
__nv_reservedSMEM_offset_0_alias:
	.zero		0
	.zero		64


//--------------------- .nv.constant0._Z17vector_add_gpu_3dPfS_S_iii --------------------------
	.section	.nv.constant0._Z17vector_add_gpu_3dPfS_S_iii,"a",@progbits
	.sectionflags	@""
	.align	4
.nv.constant0._Z17vector_add_gpu_3dPfS_S_iii:
	.zero		932


//--------------------- .nv.constant0._Z17vector_add_gpu_1dPfS_S_i --------------------------
	.section	.nv.constant0._Z17vector_add_gpu_1dPfS_S_i,"a",@progbits
	.sectionflags	@""
	.align	4
.nv.constant0._Z17vector_add_gpu_1dPfS_S_i:
	.zero		924


//--------------------- SYMBOLS --------------------------

	.type		.nv.reservedSmem.offset0,@object
	.size		.nv.reservedSmem.offset0,0x4
